//
// Generated by NVIDIA NVVM Compiler
//
// Compiler Build ID: CL-36424714
// Cuda compilation tools, release 13.0, V13.0.88
// Based on NVVM 20.0.0
//

.version 9.0
.target sm_100
.address_size 64

	// .globl	_Z6vecGPUPfS_S_i
.extern .func  (.param .b32 func_retval0) vprintf
(
	.param .b64 vprintf_param_0,
	.param .b64 vprintf_param_1
)
;
.global .align 1 .b8 $str[56] = {95, 95, 95, 95, 95, 95, 95, 95, 95, 95, 95, 95, 95, 95, 95, 95, 95, 95, 95, 95, 95, 95, 83, 68, 70, 83, 68, 70, 83, 68, 70, 68, 95, 95, 95, 95, 95, 95, 95, 95, 95, 95, 95, 95, 95, 95, 95, 95, 95, 95, 95, 95, 95, 95, 10};

.visible .entry _Z6vecGPUPfS_S_i(
	.param .u64 .ptr .align 1 _Z6vecGPUPfS_S_i_param_0,
	.param .u64 .ptr .align 1 _Z6vecGPUPfS_S_i_param_1,
	.param .u64 .ptr .align 1 _Z6vecGPUPfS_S_i_param_2,
	.param .u32 _Z6vecGPUPfS_S_i_param_3
)
{
	.reg .pred 	%p<14>;
	.reg .b32 	%r<41>;
	.reg .b32 	%f<65>;
	.reg .b64 	%rd<32>;

	ld.param.u64 	%rd7, [_Z6vecGPUPfS_S_i_param_0];
	ld.param.u64 	%rd8, [_Z6vecGPUPfS_S_i_param_1];
	ld.param.u64 	%rd9, [_Z6vecGPUPfS_S_i_param_2];
	ld.param.u32 	%r18, [_Z6vecGPUPfS_S_i_param_3];
	cvta.to.global.u64 	%rd1, %rd9;
	cvta.to.global.u64 	%rd2, %rd8;
	cvta.to.global.u64 	%rd3, %rd7;
	mul.hi.s32 	%r19, %r18, 274877907;
	shr.u32 	%r20, %r19, 31;
	shr.s32 	%r21, %r19, 7;
	add.s32 	%r1, %r21, %r20;
	mov.u32 	%r22, %ctaid.x;
	mov.u32 	%r2, %tid.x;
	mad.lo.s32 	%r23, %r22, 500, %r2;
	mul.lo.s32 	%r3, %r1, %r23;
	setp.ne.s32 	%p1, %r22, 3;
	mul.lo.s32 	%r24, %r1, 2000;
	setp.le.s32 	%p2, %r18, %r24;
	or.pred  	%p3, %p1, %p2;
	@%p3 bra 	$L__BB0_3;
	mad.lo.s32 	%r25, %r1, -2000, %r18;
	setp.ge.u32 	%p4, %r2, %r25;
	@%p4 bra 	$L__BB0_3;
	mov.u64 	%rd10, $str;
	cvta.global.u64 	%rd11, %rd10;
	{ // callseq 0, 0
	.param .b64 param0;
	st.param.b64 	[param0], %rd11;
	.param .b64 param1;
	st.param.b64 	[param1], 0;
	.param .b32 retval0;
	call.uni (retval0), 
	vprintf, 
	(
	param0, 
	param1
	);
	ld.param.b32 	%r26, [retval0];
	} // callseq 0
	mad.lo.s32 	%r28, %r1, 500, %r2;
	add.s32 	%r29, %r28, %r3;
	mul.wide.u32 	%rd12, %r29, 4;
	add.s64 	%rd13, %rd3, %rd12;
	ld.global.f32 	%f1, [%rd13];
	add.s64 	%rd14, %rd2, %rd12;
	ld.global.f32 	%f2, [%rd14];
	add.s64 	%rd15, %rd1, %rd12;
	ld.global.f32 	%f3, [%rd15];
	fma.rn.f32 	%f4, %f1, %f2, %f3;
	st.global.f32 	[%rd15], %f4;
$L__BB0_3:
	setp.lt.s32 	%p5, %r18, 2000;
	@%p5 bra 	$L__BB0_15;
	add.s32 	%r31, %r1, -1;
	and.b32  	%r4, %r1, 7;
	setp.lt.u32 	%p6, %r31, 7;
	mov.b32 	%r39, 0;
	@%p6 bra 	$L__BB0_7;
	and.b32  	%r39, %r1, 2097144;
	neg.s32 	%r37, %r39;
	add.s64 	%rd4, %rd3, 16;
	add.s64 	%rd5, %rd2, 16;
	add.s64 	%rd6, %rd1, 16;
	mov.u32 	%r36, %r3;
$L__BB0_6:
	.pragma "nounroll";
	mul.wide.s32 	%rd16, %r36, 4;
	add.s64 	%rd17, %rd4, %rd16;
	add.s64 	%rd18, %rd5, %rd16;
	add.s64 	%rd19, %rd6, %rd16;
	ld.global.f32 	%f5, [%rd17+-16];
	ld.global.f32 	%f6, [%rd18+-16];
	ld.global.f32 	%f7, [%rd19+-16];
	fma.rn.f32 	%f8, %f5, %f6, %f7;
	st.global.f32 	[%rd19+-16], %f8;
	ld.global.f32 	%f9, [%rd17+-12];
	ld.global.f32 	%f10, [%rd18+-12];
	ld.global.f32 	%f11, [%rd19+-12];
	fma.rn.f32 	%f12, %f9, %f10, %f11;
	st.global.f32 	[%rd19+-12], %f12;
	ld.global.f32 	%f13, [%rd17+-8];
	ld.global.f32 	%f14, [%rd18+-8];
	ld.global.f32 	%f15, [%rd19+-8];
	fma.rn.f32 	%f16, %f13, %f14, %f15;
	st.global.f32 	[%rd19+-8], %f16;
	ld.global.f32 	%f17, [%rd17+-4];
	ld.global.f32 	%f18, [%rd18+-4];
	ld.global.f32 	%f19, [%rd19+-4];
	fma.rn.f32 	%f20, %f17, %f18, %f19;
	st.global.f32 	[%rd19+-4], %f20;
	ld.global.f32 	%f21, [%rd17];
	ld.global.f32 	%f22, [%rd18];
	ld.global.f32 	%f23, [%rd19];
	fma.rn.f32 	%f24, %f21, %f22, %f23;
	st.global.f32 	[%rd19], %f24;
	ld.global.f32 	%f25, [%rd17+4];
	ld.global.f32 	%f26, [%rd18+4];
	ld.global.f32 	%f27, [%rd19+4];
	fma.rn.f32 	%f28, %f25, %f26, %f27;
	st.global.f32 	[%rd19+4], %f28;
	ld.global.f32 	%f29, [%rd17+8];
	ld.global.f32 	%f30, [%rd18+8];
	ld.global.f32 	%f31, [%rd19+8];
	fma.rn.f32 	%f32, %f29, %f30, %f31;
	st.global.f32 	[%rd19+8], %f32;
	ld.global.f32 	%f33, [%rd17+12];
	ld.global.f32 	%f34, [%rd18+12];
	ld.global.f32 	%f35, [%rd19+12];
	fma.rn.f32 	%f36, %f33, %f34, %f35;
	st.global.f32 	[%rd19+12], %f36;
	add.s32 	%r37, %r37, 8;
	add.s32 	%r36, %r36, 8;
	setp.ne.s32 	%p7, %r37, 0;
	@%p7 bra 	$L__BB0_6;
$L__BB0_7:
	setp.eq.s32 	%p8, %r4, 0;
	@%p8 bra 	$L__BB0_15;
	and.b32  	%r12, %r1, 3;
	setp.lt.u32 	%p9, %r4, 4;
	@%p9 bra 	$L__BB0_10;
	add.s32 	%r32, %r39, %r3;
	mul.wide.s32 	%rd20, %r32, 4;
	add.s64 	%rd21, %rd3, %rd20;
	ld.global.f32 	%f37, [%rd21];
	add.s64 	%rd22, %rd2, %rd20;
	ld.global.f32 	%f38, [%rd22];
	add.s64 	%rd23, %rd1, %rd20;
	ld.global.f32 	%f39, [%rd23];
	fma.rn.f32 	%f40, %f37, %f38, %f39;
	st.global.f32 	[%rd23], %f40;
	ld.global.f32 	%f41, [%rd21+4];
	ld.global.f32 	%f42, [%rd22+4];
	ld.global.f32 	%f43, [%rd23+4];
	fma.rn.f32 	%f44, %f41, %f42, %f43;
	st.global.f32 	[%rd23+4], %f44;
	ld.global.f32 	%f45, [%rd21+8];
	ld.global.f32 	%f46, [%rd22+8];
	ld.global.f32 	%f47, [%rd23+8];
	fma.rn.f32 	%f48, %f45, %f46, %f47;
	st.global.f32 	[%rd23+8], %f48;
	ld.global.f32 	%f49, [%rd21+12];
	ld.global.f32 	%f50, [%rd22+12];
	ld.global.f32 	%f51, [%rd23+12];
	fma.rn.f32 	%f52, %f49, %f50, %f51;
	st.global.f32 	[%rd23+12], %f52;
	add.s32 	%r39, %r39, 4;
$L__BB0_10:
	setp.eq.s32 	%p10, %r12, 0;
	@%p10 bra 	$L__BB0_15;
	setp.eq.s32 	%p11, %r12, 1;
	@%p11 bra 	$L__BB0_13;
	add.s32 	%r33, %r39, %r3;
	mul.wide.s32 	%rd24, %r33, 4;
	add.s64 	%rd25, %rd3, %rd24;
	ld.global.f32 	%f53, [%rd25];
	add.s64 	%rd26, %rd2, %rd24;
	ld.global.f32 	%f54, [%rd26];
	add.s64 	%rd27, %rd1, %rd24;
	ld.global.f32 	%f55, [%rd27];
	fma.rn.f32 	%f56, %f53, %f54, %f55;
	st.global.f32 	[%rd27], %f56;
	ld.global.f32 	%f57, [%rd25+4];
	ld.global.f32 	%f58, [%rd26+4];
	ld.global.f32 	%f59, [%rd27+4];
	fma.rn.f32 	%f60, %f57, %f58, %f59;
	st.global.f32 	[%rd27+4], %f60;
	add.s32 	%r39, %r39, 2;
$L__BB0_13:
	and.b32  	%r34, %r1, 1;
	setp.eq.b32 	%p12, %r34, 1;
	not.pred 	%p13, %p12;
	@%p13 bra 	$L__BB0_15;
	add.s32 	%r35, %r39, %r3;
	mul.wide.s32 	%rd28, %r35, 4;
	add.s64 	%rd29, %rd3, %rd28;
	ld.global.f32 	%f61, [%rd29];
	add.s64 	%rd30, %rd2, %rd28;
	ld.global.f32 	%f62, [%rd30];
	add.s64 	%rd31, %rd1, %rd28;
	ld.global.f32 	%f63, [%rd31];
	fma.rn.f32 	%f64, %f61, %f62, %f63;
	st.global.f32 	[%rd31], %f64;
$L__BB0_15:
	ret;

}


// ===== COMPILED SASS (sm_100) =====

	.target	sm_100

	.elftype	@"ET_EXEC"


//--------------------- .note.nv.tkinfo           --------------------------
	.section	.note.nv.tkinfo,"",@"SHT_NOTE"
	.sectionflags	@"SHF_NOTE_NV_TKINFO"
	.tkinfo
        /*0018*/ 	.word	0x00000002
        /*0030*/ 	.string	""
        /*0030*/ 	.string	"ptxas"
        /*0030*/ 	.string	"Cuda compilation tools, release 13.0, V13.0.88"
        /*0030*/ 	.string	"Build cuda_13.0.r13.0/compiler.36424714_0"
        /*0030*/ 	.string	"-arch sm_100 -m 64 "



//--------------------- .note.nv.cuinfo           --------------------------
	.section	.note.nv.cuinfo,"",@"SHT_NOTE"
	.sectionflags	@"SHF_NOTE_NV_CUINFO"
        /*0018*/ 	.short	0x0002
        /*001a*/ 	.short	0x0064
        /*001c*/ 	.short	0x0082
	.zero		2


//--------------------- .nv.info                  --------------------------
	.section	.nv.info,"",@"SHT_CUDA_INFO"
	.align	4


	//----- nvinfo : EIATTR_REGCOUNT
	.align		4
        /*0000*/ 	.byte	0x04, 0x2f
        /*0002*/ 	.short	(.L_2 - .L_1)
	.align		4
.L_1:
        /*0004*/ 	.word	index@(_Z6vecGPUPfS_S_i)
        /*0008*/ 	.word	0x0000001e


	//----- nvinfo : EIATTR_FRAME_SIZE
	.align		4
.L_2:
        /*000c*/ 	.byte	0x04, 0x11
        /*000e*/ 	.short	(.L_4 - .L_3)
	.align		4
.L_3:
        /*0010*/ 	.word	index@(_Z6vecGPUPfS_S_i)
        /*0014*/ 	.word	0x00000000


	//----- nvinfo : EIATTR_MIN_STACK_SIZE
	.align		4
.L_4:
        /*0018*/ 	.byte	0x04, 0x12
        /*001a*/ 	.short	(.L_6 - .L_5)
	.align		4
.L_5:
        /*001c*/ 	.word	index@(_Z6vecGPUPfS_S_i)
        /*0020*/ 	.word	0x00000000
.L_6:


//--------------------- .nv.compat                --------------------------
	.section	.nv.compat,"",@"SHT_CUDA_COMPAT_INFO"
	.align	4
        /*0000*/ 	.byte	0x02, 0x09, 0x00, 0x00, 0x02, 0x02, 0x01, 0x00, 0x02, 0x05, 0x05, 0x00, 0x03, 0x07, 0x01, 0x01
        /*0010*/ 	.byte	0x02, 0x03, 0x00, 0x00, 0x02, 0x06, 0x01, 0x00, 0x04, 0x0b, 0x08, 0x00, 0x09, 0x00, 0x00, 0x00
        /*0020*/ 	.byte	0x00, 0x00, 0x00, 0x00


//--------------------- .nv.info._Z6vecGPUPfS_S_i --------------------------
	.section	.nv.info._Z6vecGPUPfS_S_i,"",@"SHT_CUDA_INFO"
	.sectionflags	@""
	.align	4


	//----- nvinfo : EIATTR_CUDA_API_VERSION
	.align		4
        /*0000*/ 	.byte	0x04, 0x37
        /*0002*/ 	.short	(.L_8 - .L_7)
.L_7:
        /*0004*/ 	.word	0x00000082


	//----- nvinfo : EIATTR_KPARAM_INFO
	.align		4
.L_8:
        /*0008*/ 	.byte	0x04, 0x17
        /*000a*/ 	.short	(.L_10 - .L_9)
.L_9:
        /*000c*/ 	.word	0x00000000
        /*0010*/ 	.short	0x0003
        /*0012*/ 	.short	0x0018
        /*0014*/ 	.byte	0x00, 0xf0, 0x11, 0x00


	//----- nvinfo : EIATTR_KPARAM_INFO
	.align		4
.L_10:
        /*0018*/ 	.byte	0x04, 0x17
        /*001a*/ 	.short	(.L_12 - .L_11)
.L_11:
        /*001c*/ 	.word	0x00000000
        /*0020*/ 	.short	0x0002
        /*0022*/ 	.short	0x0010
        /*0024*/ 	.byte	0x00, 0xf5, 0x21, 0x00


	//----- nvinfo : EIATTR_KPARAM_INFO
	.align		4
.L_12:
        /*0028*/ 	.byte	0x04, 0x17
        /*002a*/ 	.short	(.L_14 - .L_13)
.L_13:
        /*002c*/ 	.word	0x00000000
        /*0030*/ 	.short	0x0001
        /*0032*/ 	.short	0x0008
        /*0034*/ 	.byte	0x00, 0xf5, 0x21, 0x00


	//----- nvinfo : EIATTR_KPARAM_INFO
	.align		4
.L_14:
        /*0038*/ 	.byte	0x04, 0x17
        /*003a*/ 	.short	(.L_16 - .L_15)
.L_15:
        /*003c*/ 	.word	0x00000000
        /*0040*/ 	.short	0x0000
        /*0042*/ 	.short	0x0000
        /*0044*/ 	.byte	0x00, 0xf5, 0x21, 0x00


	//----- nvinfo : EIATTR_SPARSE_MMA_MASK
	.align		4
.L_16:
        /*0048*/ 	.byte	0x03, 0x50
        /*004a*/ 	.short	0x0000


	//----- nvinfo : EIATTR_MAXREG_COUNT
	.align		4
        /*004c*/ 	.byte	0x03, 0x1b
        /*004e*/ 	.short	0x00ff


	//----- nvinfo : EIATTR_EXTERNS
	.align		4
        /*0050*/ 	.byte	0x04, 0x0f
        /*0052*/ 	.short	(.L_18 - .L_17)


	//   ....[0]....
	.align		4
.L_17:
        /*0054*/ 	.word	index@(vprintf)


	//----- nvinfo : EIATTR_MERCURY_ISA_VERSION
	.align		4
.L_18:
        /*0058*/ 	.byte	0x03, 0x5f
        /*005a*/ 	.short	0x0101


	//----- nvinfo : EIATTR_VRC_CTA_INIT_COUNT
	.align		4
        /*005c*/ 	.byte	0x02, 0x4a
	.zero		1
	.zero		1


	//----- nvinfo : EIATTR_SYSCALL_OFFSETS
	.align		4
        /*0060*/ 	.byte	0x04, 0x46
        /*0062*/ 	.short	(.L_20 - .L_19)


	//   ....[0]....
.L_19:
        /*0064*/ 	.word	0x00000180


	//----- nvinfo : EIATTR_EXIT_INSTR_OFFSETS
	.align		4
.L_20:
        /*0068*/ 	.byte	0x04, 0x1c
        /*006a*/ 	.short	(.L_22 - .L_21)


	//   ....[0]....
.L_21:
        /*006c*/ 	.word	0x00000290


	//   ....[1]....
        /*0070*/ 	.word	0x000006d0


	//   ....[2]....
        /*0074*/ 	.word	0x000008e0


	//   ....[3]....
        /*0078*/ 	.word	0x00000a50


	//   ....[4]....
        /*007c*/ 	.word	0x00000b20


	//----- nvinfo : EIATTR_CRS_STACK_SIZE
	.align		4
.L_22:
        /*0080*/ 	.byte	0x04, 0x1e
        /*0082*/ 	.short	(.L_24 - .L_23)
.L_23:
        /*0084*/ 	.word	0x00000000


	//----- nvinfo : EIATTR_CBANK_PARAM_SIZE
	.align		4
.L_24:
        /*0088*/ 	.byte	0x03, 0x19
        /*008a*/ 	.short	0x001c


	//----- nvinfo : EIATTR_PARAM_CBANK
	.align		4
        /*008c*/ 	.byte	0x04, 0x0a
        /*008e*/ 	.short	(.L_26 - .L_25)
	.align		4
.L_25:
        /*0090*/ 	.word	index@(.nv.constant0._Z6vecGPUPfS_S_i)
        /*0094*/ 	.short	0x0380
        /*0096*/ 	.short	0x001c


	//----- nvinfo : EIATTR_SW_WAR
	.align		4
.L_26:
        /*0098*/ 	.byte	0x04, 0x36
        /*009a*/ 	.short	(.L_28 - .L_27)
.L_27:
        /*009c*/ 	.word	0x00000008
.L_28:


//--------------------- .nv.callgraph             --------------------------
	.section	.nv.callgraph,"",@"SHT_CUDA_CALLGRAPH"
	.align	4
	.sectionentsize	8
	.align		4
        /*0000*/ 	.word	0x00000000
	.align		4
        /*0004*/ 	.word	0xffffffff
	.align		4
        /*0008*/ 	.word	index@(_Z6vecGPUPfS_S_i)
	.align		4
        /*000c*/ 	.word	index@(vprintf)
	.align		4
        /*0010*/ 	.word	0x00000000
	.align		4
        /*0014*/ 	.word	0xfffffffe
	.align		4
        /*0018*/ 	.word	0x00000000
	.align		4
        /*001c*/ 	.word	0xfffffffd
	.align		4
        /*0020*/ 	.word	0x00000000
	.align		4
        /*0024*/ 	.word	0xfffffffc


//--------------------- .nv.constant4             --------------------------
	.section	.nv.constant4,"a",@progbits
	.align	8
	.align		8
.nv.constant4:
        /*0000*/ 	.dword	vprintf
	.align		8
        /*0008*/ 	.dword	$str


//--------------------- .text._Z6vecGPUPfS_S_i    --------------------------
	.section	.text._Z6vecGPUPfS_S_i,"ax",@progbits
	.align	128
        .global         _Z6vecGPUPfS_S_i
        .type           _Z6vecGPUPfS_S_i,@function
        .size           _Z6vecGPUPfS_S_i,(.L_x_8 - _Z6vecGPUPfS_S_i)
        .other          _Z6vecGPUPfS_S_i,@"STO_CUDA_ENTRY STV_DEFAULT"
_Z6vecGPUPfS_S_i:
.text._Z6vecGPUPfS_S_i:
[----:B------:R-:W0:Y:S08]  /*0000*/  LDC R1, c[0x0][0x37c] ;  /* 0x0000df00ff017b82 */ /* 0x000e300000000800 */
[----:B------:R-:W1:Y:S01]  /*0010*/  LDC R3, c[0x0][0x398] ;  /* 0x0000e600ff037b82 */ /* 0x000e620000000800 */
[----:B------:R-:W2:Y:S01]  /*0020*/  S2R R5, SR_CTAID.X ;  /* 0x0000000000057919 */ /* 0x000ea20000002500 */
[----:B------:R-:W3:Y:S01]  /*0030*/  LDCU.64 UR36, c[0x0][0x358] ;  /* 0x00006b00ff2477ac */ /* 0x000ee20008000a00 */
[----:B------:R-:W-:Y:S01]  /*0040*/  BSSY.RECONVERGENT B6, `(.L_x_0) ;  /* 0x0000022000067945 */ /* 0x000fe20003800200 */
[----:B------:R-:W2:Y:S01]  /*0050*/  S2R R18, SR_TID.X ;  /* 0x0000000000127919 */ /* 0x000ea20000002100 */
[----:B-1----:R-:W-:-:S05]  /*0060*/  IMAD.HI R17, R3, 0x10624dd3, RZ ;  /* 0x10624dd303117827 */ /* 0x002fca00078e02ff */
[----:B------:R-:W-:-:S04]  /*0070*/  SHF.R.U32.HI R0, RZ, 0x1f, R17 ;  /* 0x0000001fff007819 */ /* 0x000fc80000011611 */
[----:B------:R-:W-:Y:S01]  /*0080*/  LEA.HI.SX32 R17, R17, R0, 0x19 ;  /* 0x0000000011117211 */ /* 0x000fe200078fcaff */
[----:B--2---:R-:W-:-:S04]  /*0090*/  IMAD R16, R5, 0x1f4, R18 ;  /* 0x000001f405107824 */ /* 0x004fc800078e0212 */
[C---:B------:R-:W-:Y:S02]  /*00a0*/  IMAD R0, R17.reuse, 0x7d0, RZ ;  /* 0x000007d011007824 */ /* 0x040fe400078e02ff */
[----:B------:R-:W-:-:S03]  /*00b0*/  IMAD R16, R17, R16, RZ ;  /* 0x0000001011107224 */ /* 0x000fc600078e02ff */
[----:B------:R-:W-:Y:S01]  /*00c0*/  ISETP.GE.AND P0, PT, R0, R3, PT ;  /* 0x000000030000720c */ /* 0x000fe20003f06270 */
[----:B------:R-:W-:-:S03]  /*00d0*/  IMAD R3, R17, -0x7d0, R3 ;  /* 0xfffff83011037824 */ /* 0x000fc600078e0203 */
[----:B------:R-:W-:-:S04]  /*00e0*/  ISETP.NE.OR P0, PT, R5, 0x3, P0 ;  /* 0x000000030500780c */ /* 0x000fc80000705670 */
[----:B------:R-:W-:-:S13]  /*00f0*/  ISETP.GE.U32.OR P0, PT, R18, R3, P0 ;  /* 0x000000031200720c */ /* 0x000fda0000706470 */
[----:B0--3--:R-:W-:Y:S05]  /*0100*/  @P0 BRA `(.L_x_1) ;  /* 0x0000000000540947 */ /* 0x009fea0003800000 */
[----:B------:R-:W-:Y:S01]  /*0110*/  MOV R0, 0x0 ;  /* 0x0000000000007802 */ /* 0x000fe20000000f00 */
[----:B------:R-:W0:Y:S01]  /*0120*/  LDCU.64 UR4, c[0x4][0x8] ;  /* 0x01000100ff0477ac */ /* 0x000e220008000a00 */
[----:B------:R-:W-:Y:S02]  /*0130*/  CS2R R6, SRZ ;  /* 0x0000000000067805 */ /* 0x000fe4000001ff00 */
[----:B------:R1:W2:Y:S01]  /*0140*/  LDC.64 R2, c[0x4][R0] ;  /* 0x0100000000027b82 */ /* 0x0002a20000000a00 */
[----:B0-----:R-:W-:Y:S02]  /*0150*/  MOV R4, UR4 ;  /* 0x0000000400047c02 */ /* 0x001fe40008000f00 */
[----:B-1----:R-:W-:-:S07]  /*0160*/  MOV R5, UR5 ;  /* 0x0000000500057c02 */ /* 0x002fce0008000f00 */
[----:B------:R-:W-:-:S07]  /*0170*/  LEPC R20, `(.L_x_2) ;  /* 0x000000001014794e */ /* 0x000fce0000000000 */
[----:B--2---:R-:W-:Y:S05]  /*0180*/  CALL.ABS.NOINC R2 ;  /* 0x0000000002007343 */ /* 0x004fea0003c00000 */
.L_x_2:
[----:B------:R-:W0:Y:S01]  /*0190*/  LDC.64 R2, c[0x0][0x380] ;  /* 0x0000e000ff027b82 */ /* 0x000e220000000a00 */
[----:B------:R-:W-:-:S05]  /*01a0*/  IMAD R9, R17, 0x1f4, R18 ;  /* 0x000001f411097824 */ /* 0x000fca00078e0212 */
[----:B------:R-:W-:Y:S02]  /*01b0*/  IADD3 R9, PT, PT, R16, R9, RZ ;  /* 0x0000000910097210 */ /* 0x000fe40007ffe0ff */
[----:B------:R-:W1:Y:S08]  /*01c0*/  LDC.64 R4, c[0x0][0x388] ;  /* 0x0000e200ff047b82 */ /* 0x000e700000000a00 */
[----:B------:R-:W2:Y:S01]  /*01d0*/  LDC.64 R6, c[0x0][0x390] ;  /* 0x0000e400ff067b82 */ /* 0x000ea20000000a00 */
[----:B0-----:R-:W-:-:S06]  /*01e0*/  IMAD.WIDE.U32 R2, R9, 0x4, R2 ;  /* 0x0000000409027825 */ /* 0x001fcc00078e0002 */
[----:B------:R-:W3:Y:S01]  /*01f0*/  LDG.E R2, desc[UR36][R2.64] ;  /* 0x0000002402027981 */ /* 0x000ee2000c1e1900 */
[----:B-1----:R-:W-:-:S06]  /*0200*/  IMAD.WIDE.U32 R4, R9, 0x4, R4 ;  /* 0x0000000409047825 */ /* 0x002fcc00078e0004 */
[----:B------:R-:W3:Y:S01]  /*0210*/  LDG.E R5, desc[UR36][R4.64] ;  /* 0x0000002404057981 */ /* 0x000ee2000c1e1900 */
[----:B--2---:R-:W-:-:S05]  /*0220*/  IMAD.WIDE.U32 R6, R9, 0x4, R6 ;  /* 0x0000000409067825 */ /* 0x004fca00078e0006 */
[----:B------:R-:W3:Y:S02]  /*0230*/  LDG.E R9, desc[UR36][R6.64] ;  /* 0x0000002406097981 */ /* 0x000ee4000c1e1900 */
[----:B---3--:R-:W-:-:S05]  /*0240*/  FFMA R9, R2, R5, R9 ;  /* 0x0000000502097223 */ /* 0x008fca0000000009 */
[----:B------:R0:W-:Y:S02]  /*0250*/  STG.E desc[UR36][R6.64], R9 ;  /* 0x0000000906007986 */ /* 0x0001e4000c101924 */
.L_x_1:
[----:B------:R-:W-:Y:S05]  /*0260*/  BSYNC.RECONVERGENT B6 ;  /* 0x0000000000067941 */ /* 0x000fea0003800200 */
.L_x_0:
[----:B------:R-:W1:Y:S02]  /*0270*/  LDC R0, c[0x0][0x398] ;  /* 0x0000e600ff007b82 */ /* 0x000e640000000800 */
[----:B-1----:R-:W-:-:S13]  /*0280*/  ISETP.GE.AND P0, PT, R0, 0x7d0, PT ;  /* 0x000007d00000780c */ /* 0x002fda0003f06270 */
[----:B------:R-:W-:Y:S05]  /*0290*/  @!P0 EXIT ;  /* 0x000000000000894d */ /* 0x000fea0003800000 */
[C---:B------:R-:W-:Y:S01]  /*02a0*/  IADD3 R0, PT, PT, R17.reuse, -0x1, RZ ;  /* 0xffffffff11007810 */ /* 0x040fe20007ffe0ff */
[----:B------:R-:W-:Y:S01]  /*02b0*/  HFMA2 R3, -RZ, RZ, 0, 0 ;  /* 0x00000000ff037431 */ /* 0x000fe200000001ff */
[----:B------:R-:W-:Y:S02]  /*02c0*/  LOP3.LUT R18, R17, 0x7, RZ, 0xc0, !PT ;  /* 0x0000000711127812 */ /* 0x000fe400078ec0ff */
[----:B------:R-:W-:Y:S02]  /*02d0*/  ISETP.GE.U32.AND P1, PT, R0, 0x7, PT ;  /* 0x000000070000780c */ /* 0x000fe40003f26070 */
[----:B------:R-:W-:-:S11]  /*02e0*/  ISETP.NE.AND P0, PT, R18, RZ, PT ;  /* 0x000000ff1200720c */ /* 0x000fd60003f05270 */
[----:B------:R-:W-:Y:S05]  /*02f0*/  @!P1 BRA `(.L_x_3) ;  /* 0x0000000000f49947 */ /* 0x000fea0003800000 */
[----:B------:R-:W1:Y:S01]  /*0300*/  LDC.64 R4, c[0x0][0x380] ;  /* 0x0000e000ff047b82 */ /* 0x000e620000000a00 */
[----:B------:R-:W-:Y:S01]  /*0310*/  LOP3.LUT R3, R17, 0x1ffff8, RZ, 0xc0, !PT ;  /* 0x001ffff811037812 */ /* 0x000fe200078ec0ff */
[----:B------:R-:W-:Y:S01]  /*0320*/  BSSY.RECONVERGENT B0, `(.L_x_3) ;  /* 0x000003a000007945 */ /* 0x000fe20003800200 */
[----:B------:R-:W-:Y:S02]  /*0330*/  MOV R19, R16 ;  /* 0x0000001000137202 */ /* 0x000fe40000000f00 */
[----:B------:R-:W-:-:S03]  /*0340*/  IADD3 R0, PT, PT, -R3, RZ, RZ ;  /* 0x000000ff03007210 */ /* 0x000fc60007ffe1ff */
[----:B0-----:R-:W0:Y:S08]  /*0350*/  LDC.64 R6, c[0x0][0x388] ;  /* 0x0000e200ff067b82 */ /* 0x001e300000000a00 */
[----:B------:R-:W2:Y:S01]  /*0360*/  LDC.64 R8, c[0x0][0x390] ;  /* 0x0000e400ff087b82 */ /* 0x000ea20000000a00 */
[----:B-1----:R-:W-:-:S04]  /*0370*/  IADD3 R4, P1, PT, R4, 0x10, RZ ;  /* 0x0000001004047810 */ /* 0x002fc80007f3e0ff */
[----:B------:R-:W-:Y:S02]  /*0380*/  IADD3.X R5, PT, PT, RZ, R5, RZ, P1, !PT ;  /* 0x00000005ff057210 */ /* 0x000fe40000ffe4ff */
[----:B0-----:R-:W-:-:S04]  /*0390*/  IADD3 R6, P2, PT, R6, 0x10, RZ ;  /* 0x0000001006067810 */ /* 0x001fc80007f5e0ff */
[----:B------:R-:W-:Y:S02]  /*03a0*/  IADD3.X R7, PT, PT, RZ, R7, RZ, P2, !PT ;  /* 0x00000007ff077210 */ /* 0x000fe400017fe4ff */
[----:B--2---:R-:W-:-:S04]  /*03b0*/  IADD3 R8, P3, PT, R8, 0x10, RZ ;  /* 0x0000001008087810 */ /* 0x004fc80007f7e0ff */
[----:B------:R-:W-:-:S09]  /*03c0*/  IADD3.X R9, PT, PT, RZ, R9, RZ, P3, !PT ;  /* 0x00000009ff097210 */ /* 0x000fd20001ffe4ff */
.L_x_4:
[----:B------:R-:W-:-:S04]  /*03d0*/  IMAD.WIDE R14, R19, 0x4, R4 ;  /* 0x00000004130e7825 */ /* 0x000fc800078e0204 */
[C---:B------:R-:W-:Y:S01]  /*03e0*/  IMAD.WIDE R12, R19.reuse, 0x4, R6 ;  /* 0x00000004130c7825 */ /* 0x040fe200078e0206 */
[----:B------:R-:W2:Y:S03]  /*03f0*/  LDG.E R2, desc[UR36][R14.64+-0x10] ;  /* 0xfffff0240e027981 */ /* 0x000ea6000c1e1900 */
[----:B---3--:R-:W-:Y:S01]  /*0400*/  IMAD.WIDE R10, R19, 0x4, R8 ;  /* 0x00000004130a7825 */ /* 0x008fe200078e0208 */
[----:B------:R-:W2:Y:S04]  /*0410*/  LDG.E R21, desc[UR36][R12.64+-0x10] ;  /* 0xfffff0240c157981 */ /* 0x000ea8000c1e1900 */
[----:B------:R-:W2:Y:S04]  /*0420*/  LDG.E R23, desc[UR36][R10.64+-0x10] ;  /* 0xfffff0240a177981 */ /* 0x000ea8000c1e1900 */
[----:B------:R-:W3:Y:S04]  /*0430*/  LDG.E R25, desc[UR36][R10.64+-0xc] ;  /* 0xfffff4240a197981 */ /* 0x000ee8000c1e1900 */
[----:B------:R-:W4:Y:S01]  /*0440*/  LDG.E R27, desc[UR36][R10.64+-0x8] ;  /* 0xfffff8240a1b7981 */ /* 0x000f22000c1e1900 */
[----:B--2---:R-:W-:-:S05]  /*0450*/  FFMA R21, R2, R21, R23 ;  /* 0x0000001502157223 */ /* 0x004fca0000000017 */
[----:B------:R0:W-:Y:S04]  /*0460*/  STG.E desc[UR36][R10.64+-0x10], R21 ;  /* 0xfffff0150a007986 */ /* 0x0001e8000c101924 */
[----:B------:R-:W3:Y:S04]  /*0470*/  LDG.E R2, desc[UR36][R14.64+-0xc] ;  /* 0xfffff4240e027981 */ /* 0x000ee8000c1e1900 */
[----:B------:R-:W3:Y:S02]  /*0480*/  LDG.E R23, desc[UR36][R12.64+-0xc] ;  /* 0xfffff4240c177981 */ /* 0x000ee4000c1e1900 */
[----:B---3--:R-:W-:-:S05]  /*0490*/  FFMA R23, R2, R23, R25 ;  /* 0x0000001702177223 */ /* 0x008fca0000000019 */
[----:B------:R1:W-:Y:S04]  /*04a0*/  STG.E desc[UR36][R10.64+-0xc], R23 ;  /* 0xfffff4170a007986 */ /* 0x0003e8000c101924 */
[----:B------:R-:W4:Y:S04]  /*04b0*/  LDG.E R2, desc[UR36][R14.64+-0x8] ;  /* 0xfffff8240e027981 */ /* 0x000f28000c1e1900 */
[----:B------:R-:W4:Y:S02]  /*04c0*/  LDG.E R25, desc[UR36][R12.64+-0x8] ;  /* 0xfffff8240c197981 */ /* 0x000f24000c1e1900 */
[----:B----4-:R-:W-:-:S02]  /*04d0*/  FFMA R25, R2, R25, R27 ;  /* 0x0000001902197223 */ /* 0x010fc4000000001b */
[----:B------:R-:W2:Y:S04]  /*04e0*/  LDG.E R27, desc[UR36][R10.64+-0x4] ;  /* 0xfffffc240a1b7981 */ /* 0x000ea8000c1e1900 */
[----:B------:R3:W-:Y:S04]  /*04f0*/  STG.E desc[UR36][R10.64+-0x8], R25 ;  /* 0xfffff8190a007986 */ /* 0x0007e8000c101924 */
[----:B------:R-:W2:Y:S04]  /*0500*/  LDG.E R2, desc[UR36][R14.64+-0x4] ;  /* 0xfffffc240e027981 */ /* 0x000ea8000c1e1900 */
[----:B0-----:R-:W2:Y:S02]  /*0510*/  LDG.E R21, desc[UR36][R12.64+-0x4] ;  /* 0xfffffc240c157981 */ /* 0x001ea4000c1e1900 */
[----:B--2---:R-:W-:-:S02]  /*0520*/  FFMA R21, R2, R21, R27 ;  /* 0x0000001502157223 */ /* 0x004fc4000000001b */
[----:B------:R-:W2:Y:S04]  /*0530*/  LDG.E R27, desc[UR36][R10.64] ;  /* 0x000000240a1b7981 */ /* 0x000ea8000c1e1900 */
[----:B------:R0:W-:Y:S04]  /*0540*/  STG.E desc[UR36][R10.64+-0x4], R21 ;  /* 0xfffffc150a007986 */ /* 0x0001e8000c101924 */
[----:B------:R-:W2:Y:S04]  /*0550*/  LDG.E R2, desc[UR36][R14.64] ;  /* 0x000000240e027981 */ /* 0x000ea8000c1e1900 */
[----:B-1----:R-:W2:Y:S02]  /*0560*/  LDG.E R23, desc[UR36][R12.64] ;  /* 0x000000240c177981 */ /* 0x002ea4000c1e1900 */
[----:B--2---:R-:W-:-:S02]  /*0570*/  FFMA R23, R2, R23, R27 ;  /* 0x0000001702177223 */ /* 0x004fc4000000001b */
[----:B------:R-:W2:Y:S04]  /*0580*/  LDG.E R27, desc[UR36][R10.64+0x4] ;  /* 0x000004240a1b7981 */ /* 0x000ea8000c1e1900 */
[----:B------:R1:W-:Y:S04]  /*0590*/  STG.E desc[UR36][R10.64], R23 ;  /* 0x000000170a007986 */ /* 0x0003e8000c101924 */
[----:B------:R-:W2:Y:S04]  /*05a0*/  LDG.E R2, desc[UR36][R14.64+0x4] ;  /* 0x000004240e027981 */ /* 0x000ea8000c1e1900 */
[----:B---3--:R-:W2:Y:S02]  /*05b0*/  LDG.E R25, desc[UR36][R12.64+0x4] ;  /* 0x000004240c197981 */ /* 0x008ea4000c1e1900 */
[----:B--2---:R-:W-:-:S02]  /*05c0*/  FFMA R25, R2, R25, R27 ;  /* 0x0000001902197223 */ /* 0x004fc4000000001b */
        /* <DEDUP_REMOVED lines=8> */
[----:B-1----:R-:W2:Y:S01]  /*0650*/  LDG.E R23, desc[UR36][R12.64+0xc] ;  /* 0x00000c240c177981 */ /* 0x002ea2000c1e1900 */
[----:B------:R-:W-:-:S04]  /*0660*/  IADD3 R0, PT, PT, R0, 0x8, RZ ;  /* 0x0000000800007810 */ /* 0x000fc80007ffe0ff */
[----:B------:R-:W-:Y:S02]  /*0670*/  ISETP.NE.AND P1, PT, R0, RZ, PT ;  /* 0x000000ff0000720c */ /* 0x000fe40003f25270 */
[----:B------:R-:W-:Y:S01]  /*0680*/  IADD3 R19, PT, PT, R19, 0x8, RZ ;  /* 0x0000000813137810 */ /* 0x000fe20007ffe0ff */
[----:B--2---:R-:W-:-:S05]  /*0690*/  FFMA R23, R2, R23, R27 ;  /* 0x0000001702177223 */ /* 0x004fca000000001b */
[----:B------:R3:W-:Y:S05]  /*06a0*/  STG.E desc[UR36][R10.64+0xc], R23 ;  /* 0x00000c170a007986 */ /* 0x0007ea000c101924 */
[----:B------:R-:W-:Y:S05]  /*06b0*/  @P1 BRA `(.L_x_4) ;  /* 0xfffffffc00441947 */ /* 0x000fea000383ffff */
[----:B------:R-:W-:Y:S05]  /*06c0*/  BSYNC.RECONVERGENT B0 ;  /* 0x0000000000007941 */ /* 0x000fea0003800200 */
.L_x_3:
[----:B------:R-:W-:Y:S05]  /*06d0*/  @!P0 EXIT ;  /* 0x000000000000894d */ /* 0x000fea0003800000 */
[----:B------:R-:W-:Y:S02]  /*06e0*/  ISETP.GE.U32.AND P0, PT, R18, 0x4, PT ;  /* 0x000000041200780c */ /* 0x000fe40003f06070 */
[----:B------:R-:W-:-:S04]  /*06f0*/  LOP3.LUT R2, R17, 0x3, RZ, 0xc0, !PT ;  /* 0x0000000311027812 */ /* 0x000fc800078ec0ff */
[----:B------:R-:W-:-:S07]  /*0700*/  ISETP.NE.AND P1, PT, R2, RZ, PT ;  /* 0x000000ff0200720c */ /* 0x000fce0003f25270 */
[----:B------:R-:W-:Y:S06]  /*0710*/  @!P0 BRA `(.L_x_5) ;  /* 0x0000000000708947 */ /* 0x000fec0003800000 */
[----:B------:R-:W1:Y:S01]  /*0720*/  LDC.64 R4, c[0x0][0x380] ;  /* 0x0000e000ff047b82 */ /* 0x000e620000000a00 */
[----:B---3--:R-:W-:-:S07]  /*0730*/  IADD3 R11, PT, PT, R16, R3, RZ ;  /* 0x00000003100b7210 */ /* 0x008fce0007ffe0ff */
[----:B0-----:R-:W0:Y:S08]  /*0740*/  LDC.64 R6, c[0x0][0x388] ;  /* 0x0000e200ff067b82 */ /* 0x001e300000000a00 */
[----:B------:R-:W2:Y:S01]  /*0750*/  LDC.64 R8, c[0x0][0x390] ;  /* 0x0000e400ff087b82 */ /* 0x000ea20000000a00 */
[----:B-1----:R-:W-:-:S05]  /*0760*/  IMAD.WIDE R4, R11, 0x4, R4 ;  /* 0x000000040b047825 */ /* 0x002fca00078e0204 */
[----:B------:R-:W3:Y:S01]  /*0770*/  LDG.E R0, desc[UR36][R4.64] ;  /* 0x0000002404007981 */ /* 0x000ee2000c1e1900 */
[----:B0-----:R-:W-:-:S04]  /*0780*/  IMAD.WIDE R6, R11, 0x4, R6 ;  /* 0x000000040b067825 */ /* 0x001fc800078e0206 */
[----:B--2---:R-:W-:Y:S02]  /*0790*/  IMAD.WIDE R8, R11, 0x4, R8 ;  /* 0x000000040b087825 */ /* 0x004fe400078e0208 */
[----:B------:R-:W3:Y:S04]  /*07a0*/  LDG.E R11, desc[UR36][R6.64] ;  /* 0x00000024060b7981 */ /* 0x000ee8000c1e1900 */
[----:B------:R-:W3:Y:S04]  /*07b0*/  LDG.E R13, desc[UR36][R8.64] ;  /* 0x00000024080d7981 */ /* 0x000ee8000c1e1900 */
[----:B------:R-:W2:Y:S04]  /*07c0*/  LDG.E R15, desc[UR36][R8.64+0x4] ;  /* 0x00000424080f7981 */ /* 0x000ea8000c1e1900 */
[----:B------:R-:W4:Y:S01]  /*07d0*/  LDG.E R19, desc[UR36][R8.64+0x8] ;  /* 0x0000082408137981 */ /* 0x000f22000c1e1900 */
[----:B---3--:R-:W-:-:S05]  /*07e0*/  FFMA R11, R0, R11, R13 ;  /* 0x0000000b000b7223 */ /* 0x008fca000000000d */
[----:B------:R0:W-:Y:S04]  /*07f0*/  STG.E desc[UR36][R8.64], R11 ;  /* 0x0000000b08007986 */ /* 0x0001e8000c101924 */
[----:B------:R-:W2:Y:S04]  /*0800*/  LDG.E R0, desc[UR36][R4.64+0x4] ;  /* 0x0000042404007981 */ /* 0x000ea8000c1e1900 */
[----:B------:R-:W2:Y:S02]  /*0810*/  LDG.E R13, desc[UR36][R6.64+0x4] ;  /* 0x00000424060d7981 */ /* 0x000ea4000c1e1900 */
[----:B--2---:R-:W-:-:S05]  /*0820*/  FFMA R13, R0, R13, R15 ;  /* 0x0000000d000d7223 */ /* 0x004fca000000000f */
[----:B------:R1:W-:Y:S04]  /*0830*/  STG.E desc[UR36][R8.64+0x4], R13 ;  /* 0x0000040d08007986 */ /* 0x0003e8000c101924 */
[----:B------:R-:W4:Y:S04]  /*0840*/  LDG.E R0, desc[UR36][R4.64+0x8] ;  /* 0x0000082404007981 */ /* 0x000f28000c1e1900 */
[----:B------:R-:W4:Y:S02]  /*0850*/  LDG.E R15, desc[UR36][R6.64+0x8] ;  /* 0x00000824060f7981 */ /* 0x000f24000c1e1900 */
[----:B----4-:R-:W-:-:S02]  /*0860*/  FFMA R15, R0, R15, R19 ;  /* 0x0000000f000f7223 */ /* 0x010fc40000000013 */
[----:B------:R-:W2:Y:S04]  /*0870*/  LDG.E R19, desc[UR36][R8.64+0xc] ;  /* 0x00000c2408137981 */ /* 0x000ea8000c1e1900 */
[----:B------:R1:W-:Y:S04]  /*0880*/  STG.E desc[UR36][R8.64+0x8], R15 ;  /* 0x0000080f08007986 */ /* 0x0003e8000c101924 */
[----:B------:R-:W2:Y:S04]  /*0890*/  LDG.E R0, desc[UR36][R4.64+0xc] ;  /* 0x00000c2404007981 */ /* 0x000ea8000c1e1900 */
[----:B0-----:R-:W2:Y:S01]  /*08a0*/  LDG.E R11, desc[UR36][R6.64+0xc] ;  /* 0x00000c24060b7981 */ /* 0x001ea2000c1e1900 */
[----:B------:R-:W-:Y:S01]  /*08b0*/  IADD3 R3, PT, PT, R3, 0x4, RZ ;  /* 0x0000000403037810 */ /* 0x000fe20007ffe0ff */
[----:B--2---:R-:W-:-:S05]  /*08c0*/  FFMA R11, R0, R11, R19 ;  /* 0x0000000b000b7223 */ /* 0x004fca0000000013 */
[----:B------:R1:W-:Y:S02]  /*08d0*/  STG.E desc[UR36][R8.64+0xc], R11 ;  /* 0x00000c0b08007986 */ /* 0x0003e4000c101924 */
.L_x_5:
[----:B------:R-:W-:Y:S05]  /*08e0*/  @!P1 EXIT ;  /* 0x000000000000994d */ /* 0x000fea0003800000 */
[----:B------:R-:W-:Y:S02]  /*08f0*/  ISETP.NE.AND P0, PT, R2, 0x1, PT ;  /* 0x000000010200780c */ /* 0x000fe40003f05270 */
[----:B------:R-:W-:-:S04]  /*0900*/  LOP3.LUT R17, R17, 0x1, RZ, 0xc0, !PT ;  /* 0x0000000111117812 */ /* 0x000fc800078ec0ff */
[----:B------:R-:W-:-:S07]  /*0910*/  ISETP.NE.U32.AND P1, PT, R17, 0x1, PT ;  /* 0x000000011100780c */ /* 0x000fce0003f25070 */
[----:B------:R-:W-:Y:S06]  /*0920*/  @!P0 BRA `(.L_x_6) ;  /* 0x0000000000488947 */ /* 0x000fec0003800000 */
[----:B------:R-:W2:Y:S01]  /*0930*/  LDC.64 R4, c[0x0][0x380] ;  /* 0x0000e000ff047b82 */ /* 0x000ea20000000a00 */
[----:B-1-3--:R-:W-:-:S07]  /*0940*/  IADD3 R11, PT, PT, R16, R3, RZ ;  /* 0x00000003100b7210 */ /* 0x00afce0007ffe0ff */
[----:B0-----:R-:W0:Y:S08]  /*0950*/  LDC.64 R6, c[0x0][0x388] ;  /* 0x0000e200ff067b82 */ /* 0x001e300000000a00 */
[----:B------:R-:W1:Y:S01]  /*0960*/  LDC.64 R8, c[0x0][0x390] ;  /* 0x0000e400ff087b82 */ /* 0x000e620000000a00 */
[----:B--2---:R-:W-:-:S05]  /*0970*/  IMAD.WIDE R4, R11, 0x4, R4 ;  /* 0x000000040b047825 */ /* 0x004fca00078e0204 */
[----:B------:R-:W2:Y:S01]  /*0980*/  LDG.E R0, desc[UR36][R4.64] ;  /* 0x0000002404007981 */ /* 0x000ea2000c1e1900 */
[----:B0-----:R-:W-:-:S04]  /*0990*/  IMAD.WIDE R6, R11, 0x4, R6 ;  /* 0x000000040b067825 */ /* 0x001fc800078e0206 */
[----:B-1----:R-:W-:Y:S02]  /*09a0*/  IMAD.WIDE R8, R11, 0x4, R8 ;  /* 0x000000040b087825 */ /* 0x002fe400078e0208 */
[----:B------:R-:W2:Y:S04]  /*09b0*/  LDG.E R11, desc[UR36][R6.64] ;  /* 0x00000024060b7981 */ /* 0x000ea8000c1e1900 */
[----:B------:R-:W2:Y:S04]  /*09c0*/  LDG.E R13, desc[UR36][R8.64] ;  /* 0x00000024080d7981 */ /* 0x000ea8000c1e1900 */
[----:B------:R-:W3:Y:S01]  /*09d0*/  LDG.E R15, desc[UR36][R8.64+0x4] ;  /* 0x00000424080f7981 */ /* 0x000ee2000c1e1900 */
[----:B--2---:R-:W-:-:S05]  /*09e0*/  FFMA R11, R0, R11, R13 ;  /* 0x0000000b000b7223 */ /* 0x004fca000000000d */
[----:B------:R2:W-:Y:S04]  /*09f0*/  STG.E desc[UR36][R8.64], R11 ;  /* 0x0000000b08007986 */ /* 0x0005e8000c101924 */
[----:B------:R-:W3:Y:S04]  /*0a00*/  LDG.E R0, desc[UR36][R4.64+0x4] ;  /* 0x0000042404007981 */ /* 0x000ee8000c1e1900 */
[----:B------:R-:W3:Y:S01]  /*0a10*/  LDG.E R13, desc[UR36][R6.64+0x4] ;  /* 0x00000424060d7981 */ /* 0x000ee2000c1e1900 */
[----:B------:R-:W-:Y:S01]  /*0a20*/  IADD3 R3, PT, PT, R3, 0x2, RZ ;  /* 0x0000000203037810 */ /* 0x000fe20007ffe0ff */
[----:B---3--:R-:W-:-:S05]  /*0a30*/  FFMA R13, R0, R13, R15 ;  /* 0x0000000d000d7223 */ /* 0x008fca000000000f */
[----:B------:R2:W-:Y:S02]  /*0a40*/  STG.E desc[UR36][R8.64+0x4], R13 ;  /* 0x0000040d08007986 */ /* 0x0005e4000c101924 */
.L_x_6:
[----:B------:R-:W-:Y:S05]  /*0a50*/  @P1 EXIT ;  /* 0x000000000000194d */ /* 0x000fea0003800000 */
[----:B------:R-:W4:Y:S01]  /*0a60*/  LDC.64 R4, c[0x0][0x380] ;  /* 0x0000e000ff047b82 */ /* 0x000f220000000a00 */
[----:B-123--:R-:W-:-:S07]  /*0a70*/  IADD3 R11, PT, PT, R16, R3, RZ ;  /* 0x00000003100b7210 */ /* 0x00efce0007ffe0ff */
[----:B0-----:R-:W0:Y:S08]  /*0a80*/  LDC.64 R6, c[0x0][0x388] ;  /* 0x0000e200ff067b82 */ /* 0x001e300000000a00 */
[----:B------:R-:W1:Y:S01]  /*0a90*/  LDC.64 R8, c[0x0][0x390] ;  /* 0x0000e400ff087b82 */ /* 0x000e620000000a00 */
[----:B----4-:R-:W-:-:S06]  /*0aa0*/  IMAD.WIDE R2, R11, 0x4, R4 ;  /* 0x000000040b027825 */ /* 0x010fcc00078e0204 */
[----:B------:R-:W2:Y:S01]  /*0ab0*/  LDG.E R2, desc[UR36][R2.64] ;  /* 0x0000002402027981 */ /* 0x000ea2000c1e1900 */
[----:B0-----:R-:W-:-:S06]  /*0ac0*/  IMAD.WIDE R4, R11, 0x4, R6 ;  /* 0x000000040b047825 */ /* 0x001fcc00078e0206 */
[----:B------:R-:W2:Y:S01]  /*0ad0*/  LDG.E R5, desc[UR36][R4.64] ;  /* 0x0000002404057981 */ /* 0x000ea2000c1e1900 */
[----:B-1----:R-:W-:-:S05]  /*0ae0*/  IMAD.WIDE R6, R11, 0x4, R8 ;  /* 0x000000040b067825 */ /* 0x002fca00078e0208 */
[----:B------:R-:W2:Y:S02]  /*0af0*/  LDG.E R9, desc[UR36][R6.64] ;  /* 0x0000002406097981 */ /* 0x000ea4000c1e1900 */
[----:B--2---:R-:W-:-:S05]  /*0b00*/  FFMA R9, R2, R5, R9 ;  /* 0x0000000502097223 */ /* 0x004fca0000000009 */
[----:B------:R-:W-:Y:S01]  /*0b10*/  STG.E desc[UR36][R6.64], R9 ;  /* 0x0000000906007986 */ /* 0x000fe2000c101924 */
[----:B------:R-:W-:Y:S05]  /*0b20*/  EXIT ;  /* 0x000000000000794d */ /* 0x000fea0003800000 */
.L_x_7:
[----:B------:R-:W-:-:S00]  /*0b30*/  BRA `(.L_x_7) ;  /* 0xfffffffc00fc7947 */ /* 0x000fc0000383ffff */
[----:B------:R-:W-:-:S00]  /*0b40*/  NOP ;  /* 0x0000000000007918 */ /* 0x000fc00000000000 */
        /* <DEDUP_REMOVED lines=11> */
.L_x_8:


//--------------------- .nv.global.init           --------------------------
	.section	.nv.global.init,"aw",@progbits
.nv.global.init:
	.type		$str,@object
	.size		$str,(.L_0 - $str)
$str:
        /*0000*/ 	.byte	0x5f, 0x5f, 0x5f, 0x5f, 0x5f, 0x5f, 0x5f, 0x5f, 0x5f, 0x5f, 0x5f, 0x5f, 0x5f, 0x5f, 0x5f, 0x5f
        /*0010*/ 	.byte	0x5f, 0x5f, 0x5f, 0x5f, 0x5f, 0x5f, 0x53, 0x44, 0x46, 0x53, 0x44, 0x46, 0x53, 0x44, 0x46, 0x44
        /*0020*/ 	.byte	0x5f, 0x5f, 0x5f, 0x5f, 0x5f, 0x5f, 0x5f, 0x5f, 0x5f, 0x5f, 0x5f, 0x5f, 0x5f, 0x5f, 0x5f, 0x5f
        /*0030*/ 	.byte	0x5f, 0x5f, 0x5f, 0x5f, 0x5f, 0x5f, 0x0a, 0x00
.L_0:


//--------------------- .nv.shared.reserved.0     --------------------------
	.section	.nv.shared.reserved.0,"aw",@nobits
	.weak		__nv_reservedSMEM_offset_0_alias
	.size		__nv_reservedSMEM_offset_0_alias, 0, 64
	.other		__nv_reservedSMEM_offset_0_alias,@"STO_CUDA_RESERVED_SHARED STV_DEFAULT"
__nv_reservedSMEM_offset_0_alias:
	.zero		0
	.zero		64


//--------------------- .nv.constant0._Z6vecGPUPfS_S_i --------------------------
	.section	.nv.constant0._Z6vecGPUPfS_S_i,"a",@progbits
	.sectionflags	@""
	.align	4
.nv.constant0._Z6vecGPUPfS_S_i:
	.zero		924


//--------------------- SYMBOLS --------------------------

	.type		.nv.reservedSmem.offset0,@object
	.size		.nv.reservedSmem.offset0,0x4
	.type		vprintf,@function
